//
// Generated by NVIDIA NVVM Compiler
//
// Compiler Build ID: CL-36424714
// Cuda compilation tools, release 13.0, V13.0.88
// Based on NVVM 20.0.0
//

.version 9.0
.target sm_100
.address_size 64

	// .globl	_Z6kernelPii

.visible .entry _Z6kernelPii(
	.param .u64 .ptr .align 1 _Z6kernelPii_param_0,
	.param .u32 _Z6kernelPii_param_1
)
{
	.reg .pred 	%p<2>;
	.reg .b32 	%r<9>;
	.reg .b64 	%rd<5>;

	ld.param.u64 	%rd1, [_Z6kernelPii_param_0];
	ld.param.u32 	%r2, [_Z6kernelPii_param_1];
	mov.u32 	%r3, %ctaid.x;
	mov.u32 	%r4, %ntid.x;
	mov.u32 	%r5, %tid.x;
	mad.lo.s32 	%r1, %r3, %r4, %r5;
	setp.ge.s32 	%p1, %r1, %r2;
	@%p1 bra 	$L__BB0_2;
	cvta.to.global.u64 	%rd2, %rd1;
	mad.lo.s32 	%r6, %r1, %r1, %r1;
	add.s32 	%r7, %r1, %r6;
	add.s32 	%r8, %r7, 1;
	mul.wide.s32 	%rd3, %r1, 4;
	add.s64 	%rd4, %rd2, %rd3;
	st.global.u32 	[%rd4], %r8;
$L__BB0_2:
	ret;

}


// ===== COMPILED SASS (sm_100) =====

	.target	sm_100

	.elftype	@"ET_EXEC"


//--------------------- .note.nv.tkinfo           --------------------------
	.section	.note.nv.tkinfo,"",@"SHT_NOTE"
	.sectionflags	@"SHF_NOTE_NV_TKINFO"
	.tkinfo
        /*0018*/ 	.word	0x00000002
        /*0030*/ 	.string	""
        /*0030*/ 	.string	"ptxas"
        /*0030*/ 	.string	"Cuda compilation tools, release 13.0, V13.0.88"
        /*0030*/ 	.string	"Build cuda_13.0.r13.0/compiler.36424714_0"
        /*0030*/ 	.string	"-arch sm_100 -m 64 "



//--------------------- .note.nv.cuinfo           --------------------------
	.section	.note.nv.cuinfo,"",@"SHT_NOTE"
	.sectionflags	@"SHF_NOTE_NV_CUINFO"
        /*0018*/ 	.short	0x0002
        /*001a*/ 	.short	0x0064
        /*001c*/ 	.short	0x0082
	.zero		2


//--------------------- .nv.info                  --------------------------
	.section	.nv.info,"",@"SHT_CUDA_INFO"
	.align	4


	//----- nvinfo : EIATTR_REGCOUNT
	.align		4
        /*0000*/ 	.byte	0x04, 0x2f
        /*0002*/ 	.short	(.L_1 - .L_0)
	.align		4
.L_0:
        /*0004*/ 	.word	index@(_Z6kernelPii)
        /*0008*/ 	.word	0x0000000a


	//----- nvinfo : EIATTR_FRAME_SIZE
	.align		4
.L_1:
        /*000c*/ 	.byte	0x04, 0x11
        /*000e*/ 	.short	(.L_3 - .L_2)
	.align		4
.L_2:
        /*0010*/ 	.word	index@(_Z6kernelPii)
        /*0014*/ 	.word	0x00000000


	//----- nvinfo : EIATTR_MIN_STACK_SIZE
	.align		4
.L_3:
        /*0018*/ 	.byte	0x04, 0x12
        /*001a*/ 	.short	(.L_5 - .L_4)
	.align		4
.L_4:
        /*001c*/ 	.word	index@(_Z6kernelPii)
        /*0020*/ 	.word	0x00000000
.L_5:


//--------------------- .nv.compat                --------------------------
	.section	.nv.compat,"",@"SHT_CUDA_COMPAT_INFO"
	.align	4
        /*0000*/ 	.byte	0x02, 0x09, 0x00, 0x00, 0x02, 0x02, 0x01, 0x00, 0x02, 0x05, 0x05, 0x00, 0x03, 0x07, 0x01, 0x01
        /*0010*/ 	.byte	0x02, 0x03, 0x00, 0x00, 0x02, 0x06, 0x01, 0x00, 0x04, 0x0b, 0x08, 0x00, 0x09, 0x00, 0x00, 0x00
        /*0020*/ 	.byte	0x00, 0x00, 0x00, 0x00


//--------------------- .nv.info._Z6kernelPii     --------------------------
	.section	.nv.info._Z6kernelPii,"",@"SHT_CUDA_INFO"
	.sectionflags	@""
	.align	4


	//----- nvinfo : EIATTR_CUDA_API_VERSION
	.align		4
        /*0000*/ 	.byte	0x04, 0x37
        /*0002*/ 	.short	(.L_7 - .L_6)
.L_6:
        /*0004*/ 	.word	0x00000082


	//----- nvinfo : EIATTR_KPARAM_INFO
	.align		4
.L_7:
        /*0008*/ 	.byte	0x04, 0x17
        /*000a*/ 	.short	(.L_9 - .L_8)
.L_8:
        /*000c*/ 	.word	0x00000000
        /*0010*/ 	.short	0x0001
        /*0012*/ 	.short	0x0008
        /*0014*/ 	.byte	0x00, 0xf0, 0x11, 0x00


	//----- nvinfo : EIATTR_KPARAM_INFO
	.align		4
.L_9:
        /*0018*/ 	.byte	0x04, 0x17
        /*001a*/ 	.short	(.L_11 - .L_10)
.L_10:
        /*001c*/ 	.word	0x00000000
        /*0020*/ 	.short	0x0000
        /*0022*/ 	.short	0x0000
        /*0024*/ 	.byte	0x00, 0xf5, 0x21, 0x00


	//----- nvinfo : EIATTR_SPARSE_MMA_MASK
	.align		4
.L_11:
        /*0028*/ 	.byte	0x03, 0x50
        /*002a*/ 	.short	0x0000


	//----- nvinfo : EIATTR_MAXREG_COUNT
	.align		4
        /*002c*/ 	.byte	0x03, 0x1b
        /*002e*/ 	.short	0x00ff


	//----- nvinfo : EIATTR_MERCURY_ISA_VERSION
	.align		4
        /*0030*/ 	.byte	0x03, 0x5f
        /*0032*/ 	.short	0x0101


	//----- nvinfo : EIATTR_VRC_CTA_INIT_COUNT
	.align		4
        /*0034*/ 	.byte	0x02, 0x4a
	.zero		1
	.zero		1


	//----- nvinfo : EIATTR_EXIT_INSTR_OFFSETS
	.align		4
        /*0038*/ 	.byte	0x04, 0x1c
        /*003a*/ 	.short	(.L_13 - .L_12)


	//   ....[0]....
.L_12:
        /*003c*/ 	.word	0x00000070


	//   ....[1]....
        /*0040*/ 	.word	0x000000e0


	//----- nvinfo : EIATTR_CBANK_PARAM_SIZE
	.align		4
.L_13:
        /*0044*/ 	.byte	0x03, 0x19
        /*0046*/ 	.short	0x000c


	//----- nvinfo : EIATTR_PARAM_CBANK
	.align		4
        /*0048*/ 	.byte	0x04, 0x0a
        /*004a*/ 	.short	(.L_15 - .L_14)
	.align		4
.L_14:
        /*004c*/ 	.word	index@(.nv.constant0._Z6kernelPii)
        /*0050*/ 	.short	0x0380
        /*0052*/ 	.short	0x000c


	//----- nvinfo : EIATTR_SW_WAR
	.align		4
.L_15:
        /*0054*/ 	.byte	0x04, 0x36
        /*0056*/ 	.short	(.L_17 - .L_16)
.L_16:
        /*0058*/ 	.word	0x00000008
.L_17:


//--------------------- .nv.callgraph             --------------------------
	.section	.nv.callgraph,"",@"SHT_CUDA_CALLGRAPH"
	.align	4
	.sectionentsize	8
	.align		4
        /*0000*/ 	.word	0x00000000
	.align		4
        /*0004*/ 	.word	0xffffffff
	.align		4
        /*0008*/ 	.word	0x00000000
	.align		4
        /*000c*/ 	.word	0xfffffffe
	.align		4
        /*0010*/ 	.word	0x00000000
	.align		4
        /*0014*/ 	.word	0xfffffffd
	.align		4
        /*0018*/ 	.word	0x00000000
	.align		4
        /*001c*/ 	.word	0xfffffffc


//--------------------- .text._Z6kernelPii        --------------------------
	.section	.text._Z6kernelPii,"ax",@progbits
	.align	128
        .global         _Z6kernelPii
        .type           _Z6kernelPii,@function
        .size           _Z6kernelPii,(.L_x_1 - _Z6kernelPii)
        .other          _Z6kernelPii,@"STO_CUDA_ENTRY STV_DEFAULT"
_Z6kernelPii:
.text._Z6kernelPii:
[----:B------:R-:W-:Y:S01]  /*0000*/  LDC R1, c[0x0][0x37c] ;  /* 0x0000df00ff017b82 */ /* 0x000fe20000000800 */
[----:B------:R-:W0:Y:S07]  /*0010*/  S2R R0, SR_TID.X ;  /* 0x0000000000007919 */ /* 0x000e2e0000002100 */
[----:B------:R-:W0:Y:S01]  /*0020*/  S2UR UR4, SR_CTAID.X ;  /* 0x00000000000479c3 */ /* 0x000e220000002500 */
[----:B------:R-:W1:Y:S07]  /*0030*/  LDCU UR5, c[0x0][0x388] ;  /* 0x00007100ff0577ac */ /* 0x000e6e0008000800 */
[----:B------:R-:W0:Y:S02]  /*0040*/  LDC R5, c[0x0][0x360] ;  /* 0x0000d800ff057b82 */ /* 0x000e240000000800 */
[----:B0-----:R-:W-:-:S05]  /*0050*/  IMAD R5, R5, UR4, R0 ;  /* 0x0000000405057c24 */ /* 0x001fca000f8e0200 */
[----:B-1----:R-:W-:-:S13]  /*0060*/  ISETP.GE.AND P0, PT, R5, UR5, PT ;  /* 0x0000000505007c0c */ /* 0x002fda000bf06270 */
[----:B------:R-:W-:Y:S05]  /*0070*/  @P0 EXIT ;  /* 0x000000000000094d */ /* 0x000fea0003800000 */
[----:B------:R-:W0:Y:S01]  /*0080*/  LDC.64 R2, c[0x0][0x380] ;  /* 0x0000e000ff027b82 */ /* 0x000e220000000a00 */
[----:B------:R-:W1:Y:S01]  /*0090*/  LDCU.64 UR4, c[0x0][0x358] ;  /* 0x00006b00ff0477ac */ /* 0x000e620008000a00 */
[----:B------:R-:W-:-:S05]  /*00a0*/  IMAD R0, R5, R5, R5 ;  /* 0x0000000505007224 */ /* 0x000fca00078e0205 */
[C---:B------:R-:W-:Y:S01]  /*00b0*/  IADD3 R7, PT, PT, R5.reuse, 0x1, R0 ;  /* 0x0000000105077810 */ /* 0x040fe20007ffe000 */
[----:B0-----:R-:W-:-:S05]  /*00c0*/  IMAD.WIDE R2, R5, 0x4, R2 ;  /* 0x0000000405027825 */ /* 0x001fca00078e0202 */
[----:B-1----:R-:W-:Y:S01]  /*00d0*/  STG.E desc[UR4][R2.64], R7 ;  /* 0x0000000702007986 */ /* 0x002fe2000c101904 */
[----:B------:R-:W-:Y:S05]  /*00e0*/  EXIT ;  /* 0x000000000000794d */ /* 0x000fea0003800000 */
.L_x_0:
[----:B------:R-:W-:-:S00]  /*00f0*/  BRA `(.L_x_0) ;  /* 0xfffffffc00fc7947 */ /* 0x000fc0000383ffff */
[----:B------:R-:W-:-:S00]  /*0100*/  NOP ;  /* 0x0000000000007918 */ /* 0x000fc00000000000 */
[----:B------:R-:W-:-:S00]  /*0110*/  NOP ;  /* 0x0000000000007918 */ /* 0x000fc00000000000 */
[----:B------:R-:W-:-:S00]  /*0120*/  NOP ;  /* 0x0000000000007918 */ /* 0x000fc00000000000 */
[----:B------:R-:W-:-:S00]  /*0130*/  NOP ;  /* 0x0000000000007918 */ /* 0x000fc00000000000 */
[----:B------:R-:W-:-:S00]  /*0140*/  NOP ;  /* 0x0000000000007918 */ /* 0x000fc00000000000 */
[----:B------:R-:W-:-:S00]  /*0150*/  NOP ;  /* 0x0000000000007918 */ /* 0x000fc00000000000 */
[----:B------:R-:W-:-:S00]  /*0160*/  NOP ;  /* 0x0000000000007918 */ /* 0x000fc00000000000 */
[----:B------:R-:W-:-:S00]  /*0170*/  NOP ;  /* 0x0000000000007918 */ /* 0x000fc00000000000 */
.L_x_1:


//--------------------- .nv.shared.reserved.0     --------------------------
	.section	.nv.shared.reserved.0,"aw",@nobits
	.weak		__nv_reservedSMEM_offset_0_alias
	.size		__nv_reservedSMEM_offset_0_alias, 0, 64
	.other		__nv_reservedSMEM_offset_0_alias,@"STO_CUDA_RESERVED_SHARED STV_DEFAULT"
__nv_reservedSMEM_offset_0_alias:
	.zero		0
	.zero		64


//--------------------- .nv.constant0._Z6kernelPii --------------------------
	.section	.nv.constant0._Z6kernelPii,"a",@progbits
	.sectionflags	@""
	.align	4
.nv.constant0._Z6kernelPii:
	.zero		908


//--------------------- SYMBOLS --------------------------

	.type		.nv.reservedSmem.offset0,@object
	.size		.nv.reservedSmem.offset0,0x4
